//
// Generated by NVIDIA NVVM Compiler
//
// Compiler Build ID: CL-36424714
// Cuda compilation tools, release 13.0, V13.0.88
// Based on NVVM 20.0.0
//

.version 9.0
.target sm_100
.address_size 64

	// .globl	_Z16read_once_kernelPKfPfi

.visible .entry _Z16read_once_kernelPKfPfi(
	.param .u64 .ptr .align 1 _Z16read_once_kernelPKfPfi_param_0,
	.param .u64 .ptr .align 1 _Z16read_once_kernelPKfPfi_param_1,
	.param .u32 _Z16read_once_kernelPKfPfi_param_2
)
{
	.reg .pred 	%p<2>;
	.reg .b32 	%r<6>;
	.reg .b32 	%f<3>;
	.reg .b64 	%rd<8>;

	ld.param.u64 	%rd1, [_Z16read_once_kernelPKfPfi_param_0];
	ld.param.u64 	%rd2, [_Z16read_once_kernelPKfPfi_param_1];
	ld.param.u32 	%r2, [_Z16read_once_kernelPKfPfi_param_2];
	mov.u32 	%r3, %ctaid.x;
	mov.u32 	%r4, %ntid.x;
	mov.u32 	%r5, %tid.x;
	mad.lo.s32 	%r1, %r3, %r4, %r5;
	setp.ge.s32 	%p1, %r1, %r2;
	@%p1 bra 	$L__BB0_2;
	cvta.to.global.u64 	%rd3, %rd1;
	cvta.to.global.u64 	%rd4, %rd2;
	mul.wide.s32 	%rd5, %r1, 4;
	add.s64 	%rd6, %rd3, %rd5;
	ld.global.f32 	%f1, [%rd6];
	add.f32 	%f2, %f1, %f1;
	add.s64 	%rd7, %rd4, %rd5;
	st.global.f32 	[%rd7], %f2;
$L__BB0_2:
	ret;

}
	// .globl	_Z20read_multiple_kernelPKfPfi
.visible .entry _Z20read_multiple_kernelPKfPfi(
	.param .u64 .ptr .align 1 _Z20read_multiple_kernelPKfPfi_param_0,
	.param .u64 .ptr .align 1 _Z20read_multiple_kernelPKfPfi_param_1,
	.param .u32 _Z20read_multiple_kernelPKfPfi_param_2
)
{
	.reg .pred 	%p<2>;
	.reg .b32 	%r<6>;
	.reg .b32 	%f<12>;
	.reg .b64 	%rd<8>;

	ld.param.u64 	%rd1, [_Z20read_multiple_kernelPKfPfi_param_0];
	ld.param.u64 	%rd2, [_Z20read_multiple_kernelPKfPfi_param_1];
	ld.param.u32 	%r2, [_Z20read_multiple_kernelPKfPfi_param_2];
	mov.u32 	%r3, %ctaid.x;
	mov.u32 	%r4, %ntid.x;
	mov.u32 	%r5, %tid.x;
	mad.lo.s32 	%r1, %r3, %r4, %r5;
	setp.ge.s32 	%p1, %r1, %r2;
	@%p1 bra 	$L__BB1_2;
	cvta.to.global.u64 	%rd3, %rd2;
	cvta.to.global.u64 	%rd4, %rd1;
	mul.wide.s32 	%rd5, %r1, 4;
	add.s64 	%rd6, %rd4, %rd5;
	ld.global.f32 	%f1, [%rd6];
	add.f32 	%f2, %f1, 0f00000000;
	add.f32 	%f3, %f2, %f1;
	add.f32 	%f4, %f3, %f1;
	add.f32 	%f5, %f4, %f1;
	add.f32 	%f6, %f5, %f1;
	add.f32 	%f7, %f6, %f1;
	add.f32 	%f8, %f7, %f1;
	add.f32 	%f9, %f8, %f1;
	add.f32 	%f10, %f9, %f1;
	add.f32 	%f11, %f10, %f1;
	add.s64 	%rd7, %rd3, %rd5;
	st.global.f32 	[%rd7], %f11;
$L__BB1_2:
	ret;

}
	// .globl	_Z20random_access_kernelPKfPKiPfi
.visible .entry _Z20random_access_kernelPKfPKiPfi(
	.param .u64 .ptr .align 1 _Z20random_access_kernelPKfPKiPfi_param_0,
	.param .u64 .ptr .align 1 _Z20random_access_kernelPKfPKiPfi_param_1,
	.param .u64 .ptr .align 1 _Z20random_access_kernelPKfPKiPfi_param_2,
	.param .u32 _Z20random_access_kernelPKfPKiPfi_param_3
)
{
	.reg .pred 	%p<2>;
	.reg .b32 	%r<7>;
	.reg .b32 	%f<2>;
	.reg .b64 	%rd<12>;

	ld.param.u64 	%rd1, [_Z20random_access_kernelPKfPKiPfi_param_0];
	ld.param.u64 	%rd2, [_Z20random_access_kernelPKfPKiPfi_param_1];
	ld.param.u64 	%rd3, [_Z20random_access_kernelPKfPKiPfi_param_2];
	ld.param.u32 	%r2, [_Z20random_access_kernelPKfPKiPfi_param_3];
	mov.u32 	%r3, %ctaid.x;
	mov.u32 	%r4, %ntid.x;
	mov.u32 	%r5, %tid.x;
	mad.lo.s32 	%r1, %r3, %r4, %r5;
	setp.ge.s32 	%p1, %r1, %r2;
	@%p1 bra 	$L__BB2_2;
	cvta.to.global.u64 	%rd4, %rd2;
	cvta.to.global.u64 	%rd5, %rd1;
	cvta.to.global.u64 	%rd6, %rd3;
	mul.wide.s32 	%rd7, %r1, 4;
	add.s64 	%rd8, %rd4, %rd7;
	ld.global.u32 	%r6, [%rd8];
	mul.wide.s32 	%rd9, %r6, 4;
	add.s64 	%rd10, %rd5, %rd9;
	ld.global.f32 	%f1, [%rd10];
	add.s64 	%rd11, %rd6, %rd7;
	st.global.f32 	[%rd11], %f1;
$L__BB2_2:
	ret;

}


// ===== COMPILED SASS (sm_100) =====

	.target	sm_100

	.elftype	@"ET_EXEC"


//--------------------- .note.nv.tkinfo           --------------------------
	.section	.note.nv.tkinfo,"",@"SHT_NOTE"
	.sectionflags	@"SHF_NOTE_NV_TKINFO"
	.tkinfo
        /*0018*/ 	.word	0x00000002
        /*0030*/ 	.string	""
        /*0030*/ 	.string	"ptxas"
        /*0030*/ 	.string	"Cuda compilation tools, release 13.0, V13.0.88"
        /*0030*/ 	.string	"Build cuda_13.0.r13.0/compiler.36424714_0"
        /*0030*/ 	.string	"-arch sm_100 -m 64 "



//--------------------- .note.nv.cuinfo           --------------------------
	.section	.note.nv.cuinfo,"",@"SHT_NOTE"
	.sectionflags	@"SHF_NOTE_NV_CUINFO"
        /*0018*/ 	.short	0x0002
        /*001a*/ 	.short	0x0064
        /*001c*/ 	.short	0x0082
	.zero		2


//--------------------- .nv.info                  --------------------------
	.section	.nv.info,"",@"SHT_CUDA_INFO"
	.align	4


	//----- nvinfo : EIATTR_REGCOUNT
	.align		4
        /*0000*/ 	.byte	0x04, 0x2f
        /*0002*/ 	.short	(.L_1 - .L_0)
	.align		4
.L_0:
        /*0004*/ 	.word	index@(_Z16read_once_kernelPKfPfi)
        /*0008*/ 	.word	0x0000000a


	//----- nvinfo : EIATTR_FRAME_SIZE
	.align		4
.L_1:
        /*000c*/ 	.byte	0x04, 0x11
        /*000e*/ 	.short	(.L_3 - .L_2)
	.align		4
.L_2:
        /*0010*/ 	.word	index@(_Z16read_once_kernelPKfPfi)
        /*0014*/ 	.word	0x00000000


	//----- nvinfo : EIATTR_REGCOUNT
	.align		4
.L_3:
        /*0018*/ 	.byte	0x04, 0x2f
        /*001a*/ 	.short	(.L_5 - .L_4)
	.align		4
.L_4:
        /*001c*/ 	.word	index@(_Z20read_multiple_kernelPKfPfi)
        /*0020*/ 	.word	0x0000000c


	//----- nvinfo : EIATTR_FRAME_SIZE
	.align		4
.L_5:
        /*0024*/ 	.byte	0x04, 0x11
        /*0026*/ 	.short	(.L_7 - .L_6)
	.align		4
.L_6:
        /*0028*/ 	.word	index@(_Z20read_multiple_kernelPKfPfi)
        /*002c*/ 	.word	0x00000000


	//----- nvinfo : EIATTR_REGCOUNT
	.align		4
.L_7:
        /*0030*/ 	.byte	0x04, 0x2f
        /*0032*/ 	.short	(.L_9 - .L_8)
	.align		4
.L_8:
        /*0034*/ 	.word	index@(_Z20random_access_kernelPKfPKiPfi)
        /*0038*/ 	.word	0x0000000c


	//----- nvinfo : EIATTR_FRAME_SIZE
	.align		4
.L_9:
        /*003c*/ 	.byte	0x04, 0x11
        /*003e*/ 	.short	(.L_11 - .L_10)
	.align		4
.L_10:
        /*0040*/ 	.word	index@(_Z20random_access_kernelPKfPKiPfi)
        /*0044*/ 	.word	0x00000000


	//----- nvinfo : EIATTR_MIN_STACK_SIZE
	.align		4
.L_11:
        /*0048*/ 	.byte	0x04, 0x12
        /*004a*/ 	.short	(.L_13 - .L_12)
	.align		4
.L_12:
        /*004c*/ 	.word	index@(_Z20random_access_kernelPKfPKiPfi)
        /*0050*/ 	.word	0x00000000


	//----- nvinfo : EIATTR_MIN_STACK_SIZE
	.align		4
.L_13:
        /*0054*/ 	.byte	0x04, 0x12
        /*0056*/ 	.short	(.L_15 - .L_14)
	.align		4
.L_14:
        /*0058*/ 	.word	index@(_Z20read_multiple_kernelPKfPfi)
        /*005c*/ 	.word	0x00000000


	//----- nvinfo : EIATTR_MIN_STACK_SIZE
	.align		4
.L_15:
        /*0060*/ 	.byte	0x04, 0x12
        /*0062*/ 	.short	(.L_17 - .L_16)
	.align		4
.L_16:
        /*0064*/ 	.word	index@(_Z16read_once_kernelPKfPfi)
        /*0068*/ 	.word	0x00000000
.L_17:


//--------------------- .nv.compat                --------------------------
	.section	.nv.compat,"",@"SHT_CUDA_COMPAT_INFO"
	.align	4
        /*0000*/ 	.byte	0x02, 0x09, 0x00, 0x00, 0x02, 0x02, 0x01, 0x00, 0x02, 0x05, 0x05, 0x00, 0x03, 0x07, 0x01, 0x01
        /*0010*/ 	.byte	0x02, 0x03, 0x00, 0x00, 0x02, 0x06, 0x01, 0x00, 0x04, 0x0b, 0x08, 0x00, 0x09, 0x00, 0x00, 0x00
        /*0020*/ 	.byte	0x00, 0x00, 0x00, 0x00


//--------------------- .nv.info._Z20random_access_kernelPKfPKiPfi --------------------------
	.section	.nv.info._Z20random_access_kernelPKfPKiPfi,"",@"SHT_CUDA_INFO"
	.sectionflags	@""
	.align	4


	//----- nvinfo : EIATTR_CUDA_API_VERSION
	.align		4
        /*0000*/ 	.byte	0x04, 0x37
        /*0002*/ 	.short	(.L_19 - .L_18)
.L_18:
        /*0004*/ 	.word	0x00000082


	//----- nvinfo : EIATTR_KPARAM_INFO
	.align		4
.L_19:
        /*0008*/ 	.byte	0x04, 0x17
        /*000a*/ 	.short	(.L_21 - .L_20)
.L_20:
        /*000c*/ 	.word	0x00000000
        /*0010*/ 	.short	0x0003
        /*0012*/ 	.short	0x0018
        /*0014*/ 	.byte	0x00, 0xf0, 0x11, 0x00


	//----- nvinfo : EIATTR_KPARAM_INFO
	.align		4
.L_21:
        /*0018*/ 	.byte	0x04, 0x17
        /*001a*/ 	.short	(.L_23 - .L_22)
.L_22:
        /*001c*/ 	.word	0x00000000
        /*0020*/ 	.short	0x0002
        /*0022*/ 	.short	0x0010
        /*0024*/ 	.byte	0x00, 0xf5, 0x21, 0x00


	//----- nvinfo : EIATTR_KPARAM_INFO
	.align		4
.L_23:
        /*0028*/ 	.byte	0x04, 0x17
        /*002a*/ 	.short	(.L_25 - .L_24)
.L_24:
        /*002c*/ 	.word	0x00000000
        /*0030*/ 	.short	0x0001
        /*0032*/ 	.short	0x0008
        /*0034*/ 	.byte	0x00, 0xf5, 0x21, 0x00


	//----- nvinfo : EIATTR_KPARAM_INFO
	.align		4
.L_25:
        /*0038*/ 	.byte	0x04, 0x17
        /*003a*/ 	.short	(.L_27 - .L_26)
.L_26:
        /*003c*/ 	.word	0x00000000
        /*0040*/ 	.short	0x0000
        /*0042*/ 	.short	0x0000
        /*0044*/ 	.byte	0x00, 0xf5, 0x21, 0x00


	//----- nvinfo : EIATTR_SPARSE_MMA_MASK
	.align		4
.L_27:
        /*0048*/ 	.byte	0x03, 0x50
        /*004a*/ 	.short	0x0000


	//----- nvinfo : EIATTR_MAXREG_COUNT
	.align		4
        /*004c*/ 	.byte	0x03, 0x1b
        /*004e*/ 	.short	0x00ff


	//----- nvinfo : EIATTR_MERCURY_ISA_VERSION
	.align		4
        /*0050*/ 	.byte	0x03, 0x5f
        /*0052*/ 	.short	0x0101


	//----- nvinfo : EIATTR_VRC_CTA_INIT_COUNT
	.align		4
        /*0054*/ 	.byte	0x02, 0x4a
	.zero		1
	.zero		1


	//----- nvinfo : EIATTR_EXIT_INSTR_OFFSETS
	.align		4
        /*0058*/ 	.byte	0x04, 0x1c
        /*005a*/ 	.short	(.L_29 - .L_28)


	//   ....[0]....
.L_28:
        /*005c*/ 	.word	0x00000070


	//   ....[1]....
        /*0060*/ 	.word	0x00000120


	//----- nvinfo : EIATTR_CBANK_PARAM_SIZE
	.align		4
.L_29:
        /*0064*/ 	.byte	0x03, 0x19
        /*0066*/ 	.short	0x001c


	//----- nvinfo : EIATTR_PARAM_CBANK
	.align		4
        /*0068*/ 	.byte	0x04, 0x0a
        /*006a*/ 	.short	(.L_31 - .L_30)
	.align		4
.L_30:
        /*006c*/ 	.word	index@(.nv.constant0._Z20random_access_kernelPKfPKiPfi)
        /*0070*/ 	.short	0x0380
        /*0072*/ 	.short	0x001c


	//----- nvinfo : EIATTR_SW_WAR
	.align		4
.L_31:
        /*0074*/ 	.byte	0x04, 0x36
        /*0076*/ 	.short	(.L_33 - .L_32)
.L_32:
        /*0078*/ 	.word	0x00000008
.L_33:


//--------------------- .nv.info._Z20read_multiple_kernelPKfPfi --------------------------
	.section	.nv.info._Z20read_multiple_kernelPKfPfi,"",@"SHT_CUDA_INFO"
	.sectionflags	@""
	.align	4


	//----- nvinfo : EIATTR_CUDA_API_VERSION
	.align		4
        /*0000*/ 	.byte	0x04, 0x37
        /*0002*/ 	.short	(.L_35 - .L_34)
.L_34:
        /*0004*/ 	.word	0x00000082


	//----- nvinfo : EIATTR_KPARAM_INFO
	.align		4
.L_35:
        /*0008*/ 	.byte	0x04, 0x17
        /*000a*/ 	.short	(.L_37 - .L_36)
.L_36:
        /*000c*/ 	.word	0x00000000
        /*0010*/ 	.short	0x0002
        /*0012*/ 	.short	0x0010
        /*0014*/ 	.byte	0x00, 0xf0, 0x11, 0x00


	//----- nvinfo : EIATTR_KPARAM_INFO
	.align		4
.L_37:
        /*0018*/ 	.byte	0x04, 0x17
        /*001a*/ 	.short	(.L_39 - .L_38)
.L_38:
        /*001c*/ 	.word	0x00000000
        /*0020*/ 	.short	0x0001
        /*0022*/ 	.short	0x0008
        /*0024*/ 	.byte	0x00, 0xf5, 0x21, 0x00


	//----- nvinfo : EIATTR_KPARAM_INFO
	.align		4
.L_39:
        /*0028*/ 	.byte	0x04, 0x17
        /*002a*/ 	.short	(.L_41 - .L_40)
.L_40:
        /*002c*/ 	.word	0x00000000
        /*0030*/ 	.short	0x0000
        /*0032*/ 	.short	0x0000
        /*0034*/ 	.byte	0x00, 0xf5, 0x21, 0x00


	//----- nvinfo : EIATTR_SPARSE_MMA_MASK
	.align		4
.L_41:
        /*0038*/ 	.byte	0x03, 0x50
        /*003a*/ 	.short	0x0000


	//----- nvinfo : EIATTR_MAXREG_COUNT
	.align		4
        /*003c*/ 	.byte	0x03, 0x1b
        /*003e*/ 	.short	0x00ff


	//----- nvinfo : EIATTR_MERCURY_ISA_VERSION
	.align		4
        /*0040*/ 	.byte	0x03, 0x5f
        /*0042*/ 	.short	0x0101


	//----- nvinfo : EIATTR_VRC_CTA_INIT_COUNT
	.align		4
        /*0044*/ 	.byte	0x02, 0x4a
	.zero		1
	.zero		1


	//----- nvinfo : EIATTR_EXIT_INSTR_OFFSETS
	.align		4
        /*0048*/ 	.byte	0x04, 0x1c
        /*004a*/ 	.short	(.L_43 - .L_42)


	//   ....[0]....
.L_42:
        /*004c*/ 	.word	0x00000070


	//   ....[1]....
        /*0050*/ 	.word	0x00000190


	//----- nvinfo : EIATTR_CBANK_PARAM_SIZE
	.align		4
.L_43:
        /*0054*/ 	.byte	0x03, 0x19
        /*0056*/ 	.short	0x0014


	//----- nvinfo : EIATTR_PARAM_CBANK
	.align		4
        /*0058*/ 	.byte	0x04, 0x0a
        /*005a*/ 	.short	(.L_45 - .L_44)
	.align		4
.L_44:
        /*005c*/ 	.word	index@(.nv.constant0._Z20read_multiple_kernelPKfPfi)
        /*0060*/ 	.short	0x0380
        /*0062*/ 	.short	0x0014


	//----- nvinfo : EIATTR_SW_WAR
	.align		4
.L_45:
        /*0064*/ 	.byte	0x04, 0x36
        /*0066*/ 	.short	(.L_47 - .L_46)
.L_46:
        /*0068*/ 	.word	0x00000008
.L_47:


//--------------------- .nv.info._Z16read_once_kernelPKfPfi --------------------------
	.section	.nv.info._Z16read_once_kernelPKfPfi,"",@"SHT_CUDA_INFO"
	.sectionflags	@""
	.align	4


	//----- nvinfo : EIATTR_CUDA_API_VERSION
	.align		4
        /*0000*/ 	.byte	0x04, 0x37
        /*0002*/ 	.short	(.L_49 - .L_48)
.L_48:
        /*0004*/ 	.word	0x00000082


	//----- nvinfo : EIATTR_KPARAM_INFO
	.align		4
.L_49:
        /*0008*/ 	.byte	0x04, 0x17
        /*000a*/ 	.short	(.L_51 - .L_50)
.L_50:
        /*000c*/ 	.word	0x00000000
        /*0010*/ 	.short	0x0002
        /*0012*/ 	.short	0x0010
        /*0014*/ 	.byte	0x00, 0xf0, 0x11, 0x00


	//----- nvinfo : EIATTR_KPARAM_INFO
	.align		4
.L_51:
        /*0018*/ 	.byte	0x04, 0x17
        /*001a*/ 	.short	(.L_53 - .L_52)
.L_52:
        /*001c*/ 	.word	0x00000000
        /*0020*/ 	.short	0x0001
        /*0022*/ 	.short	0x0008
        /*0024*/ 	.byte	0x00, 0xf5, 0x21, 0x00


	//----- nvinfo : EIATTR_KPARAM_INFO
	.align		4
.L_53:
        /*0028*/ 	.byte	0x04, 0x17
        /*002a*/ 	.short	(.L_55 - .L_54)
.L_54:
        /*002c*/ 	.word	0x00000000
        /*0030*/ 	.short	0x0000
        /*0032*/ 	.short	0x0000
        /*0034*/ 	.byte	0x00, 0xf5, 0x21, 0x00


	//----- nvinfo : EIATTR_SPARSE_MMA_MASK
	.align		4
.L_55:
        /*0038*/ 	.byte	0x03, 0x50
        /*003a*/ 	.short	0x0000


	//----- nvinfo : EIATTR_MAXREG_COUNT
	.align		4
        /*003c*/ 	.byte	0x03, 0x1b
        /*003e*/ 	.short	0x00ff


	//----- nvinfo : EIATTR_MERCURY_ISA_VERSION
	.align		4
        /*0040*/ 	.byte	0x03, 0x5f
        /*0042*/ 	.short	0x0101


	//----- nvinfo : EIATTR_VRC_CTA_INIT_COUNT
	.align		4
        /*0044*/ 	.byte	0x02, 0x4a
	.zero		1
	.zero		1


	//----- nvinfo : EIATTR_EXIT_INSTR_OFFSETS
	.align		4
        /*0048*/ 	.byte	0x04, 0x1c
        /*004a*/ 	.short	(.L_57 - .L_56)


	//   ....[0]....
.L_56:
        /*004c*/ 	.word	0x00000070


	//   ....[1]....
        /*0050*/ 	.word	0x00000100


	//----- nvinfo : EIATTR_CBANK_PARAM_SIZE
	.align		4
.L_57:
        /*0054*/ 	.byte	0x03, 0x19
        /*0056*/ 	.short	0x0014


	//----- nvinfo : EIATTR_PARAM_CBANK
	.align		4
        /*0058*/ 	.byte	0x04, 0x0a
        /*005a*/ 	.short	(.L_59 - .L_58)
	.align		4
.L_58:
        /*005c*/ 	.word	index@(.nv.constant0._Z16read_once_kernelPKfPfi)
        /*0060*/ 	.short	0x0380
        /*0062*/ 	.short	0x0014


	//----- nvinfo : EIATTR_SW_WAR
	.align		4
.L_59:
        /*0064*/ 	.byte	0x04, 0x36
        /*0066*/ 	.short	(.L_61 - .L_60)
.L_60:
        /*0068*/ 	.word	0x00000008
.L_61:


//--------------------- .nv.callgraph             --------------------------
	.section	.nv.callgraph,"",@"SHT_CUDA_CALLGRAPH"
	.align	4
	.sectionentsize	8
	.align		4
        /*0000*/ 	.word	0x00000000
	.align		4
        /*0004*/ 	.word	0xffffffff
	.align		4
        /*0008*/ 	.word	0x00000000
	.align		4
        /*000c*/ 	.word	0xfffffffe
	.align		4
        /*0010*/ 	.word	0x00000000
	.align		4
        /*0014*/ 	.word	0xfffffffd
	.align		4
        /*0018*/ 	.word	0x00000000
	.align		4
        /*001c*/ 	.word	0xfffffffc


//--------------------- .text._Z20random_access_kernelPKfPKiPfi --------------------------
	.section	.text._Z20random_access_kernelPKfPKiPfi,"ax",@progbits
	.align	128
        .global         _Z20random_access_kernelPKfPKiPfi
        .type           _Z20random_access_kernelPKfPKiPfi,@function
        .size           _Z20random_access_kernelPKfPKiPfi,(.L_x_3 - _Z20random_access_kernelPKfPKiPfi)
        .other          _Z20random_access_kernelPKfPKiPfi,@"STO_CUDA_ENTRY STV_DEFAULT"
_Z20random_access_kernelPKfPKiPfi:
.text._Z20random_access_kernelPKfPKiPfi:
[----:B------:R-:W-:Y:S01]  /*0000*/  LDC R1, c[0x0][0x37c] ;  /* 0x0000df00ff017b82 */ /* 0x000fe20000000800 */
[----:B------:R-:W0:Y:S07]  /*0010*/  S2R R0, SR_TID.X ;  /* 0x0000000000007919 */ /* 0x000e2e0000002100 */
[----:B------:R-:W0:Y:S01]  /*0020*/  S2UR UR4, SR_CTAID.X ;  /* 0x00000000000479c3 */ /* 0x000e220000002500 */
[----:B------:R-:W1:Y:S07]  /*0030*/  LDCU UR5, c[0x0][0x398] ;  /* 0x00007300ff0577ac */ /* 0x000e6e0008000800 */
[----:B------:R-:W0:Y:S02]  /*0040*/  LDC R9, c[0x0][0x360] ;  /* 0x0000d800ff097b82 */ /* 0x000e240000000800 */
[----:B0-----:R-:W-:-:S05]  /*0050*/  IMAD R9, R9, UR4, R0 ;  /* 0x0000000409097c24 */ /* 0x001fca000f8e0200 */
[----:B-1----:R-:W-:-:S13]  /*0060*/  ISETP.GE.AND P0, PT, R9, UR5, PT ;  /* 0x0000000509007c0c */ /* 0x002fda000bf06270 */
[----:B------:R-:W-:Y:S05]  /*0070*/  @P0 EXIT ;  /* 0x000000000000094d */ /* 0x000fea0003800000 */
[----:B------:R-:W0:Y:S01]  /*0080*/  LDC.64 R2, c[0x0][0x388] ;  /* 0x0000e200ff027b82 */ /* 0x000e220000000a00 */
[----:B------:R-:W1:Y:S07]  /*0090*/  LDCU.64 UR4, c[0x0][0x358] ;  /* 0x00006b00ff0477ac */ /* 0x000e6e0008000a00 */
[----:B------:R-:W2:Y:S08]  /*00a0*/  LDC.64 R4, c[0x0][0x380] ;  /* 0x0000e000ff047b82 */ /* 0x000eb00000000a00 */
[----:B------:R-:W3:Y:S01]  /*00b0*/  LDC.64 R6, c[0x0][0x390] ;  /* 0x0000e400ff067b82 */ /* 0x000ee20000000a00 */
[----:B0-----:R-:W-:-:S06]  /*00c0*/  IMAD.WIDE R2, R9, 0x4, R2 ;  /* 0x0000000409027825 */ /* 0x001fcc00078e0202 */
[----:B-1----:R-:W2:Y:S02]  /*00d0*/  LDG.E R3, desc[UR4][R2.64] ;  /* 0x0000000402037981 */ /* 0x002ea4000c1e1900 */
[----:B--2---:R-:W-:-:S06]  /*00e0*/  IMAD.WIDE R4, R3, 0x4, R4 ;  /* 0x0000000403047825 */ /* 0x004fcc00078e0204 */
[----:B------:R-:W2:Y:S01]  /*00f0*/  LDG.E R5, desc[UR4][R4.64] ;  /* 0x0000000404057981 */ /* 0x000ea2000c1e1900 */
[----:B---3--:R-:W-:-:S05]  /*0100*/  IMAD.WIDE R6, R9, 0x4, R6 ;  /* 0x0000000409067825 */ /* 0x008fca00078e0206 */
[----:B--2---:R-:W-:Y:S01]  /*0110*/  STG.E desc[UR4][R6.64], R5 ;  /* 0x0000000506007986 */ /* 0x004fe2000c101904 */
[----:B------:R-:W-:Y:S05]  /*0120*/  EXIT ;  /* 0x000000000000794d */ /* 0x000fea0003800000 */
.L_x_0:
[----:B------:R-:W-:-:S00]  /*0130*/  BRA `(.L_x_0) ;  /* 0xfffffffc00fc7947 */ /* 0x000fc0000383ffff */
[----:B------:R-:W-:-:S00]  /*0140*/  NOP ;  /* 0x0000000000007918 */ /* 0x000fc00000000000 */
        /* <DEDUP_REMOVED lines=11> */
.L_x_3:


//--------------------- .text._Z20read_multiple_kernelPKfPfi --------------------------
	.section	.text._Z20read_multiple_kernelPKfPfi,"ax",@progbits
	.align	128
        .global         _Z20read_multiple_kernelPKfPfi
        .type           _Z20read_multiple_kernelPKfPfi,@function
        .size           _Z20read_multiple_kernelPKfPfi,(.L_x_4 - _Z20read_multiple_kernelPKfPfi)
        .other          _Z20read_multiple_kernelPKfPfi,@"STO_CUDA_ENTRY STV_DEFAULT"
_Z20read_multiple_kernelPKfPfi:
.text._Z20read_multiple_kernelPKfPfi:
        /* <DEDUP_REMOVED lines=9> */
[----:B------:R-:W1:Y:S01]  /*0090*/  LDCU.64 UR4, c[0x0][0x358] ;  /* 0x00006b00ff0477ac */ /* 0x000e620008000a00 */
[----:B0-----:R-:W-:-:S05]  /*00a0*/  IMAD.WIDE R2, R7, 0x4, R2 ;  /* 0x0000000407027825 */ /* 0x001fca00078e0202 */
[----:B-1----:R-:W2:Y:S02]  /*00b0*/  LDG.E R0, desc[UR4][R2.64] ;  /* 0x0000000402007981 */ /* 0x002ea4000c1e1900 */
[----:B--2---:R-:W-:-:S04]  /*00c0*/  FADD R5, RZ, R0 ;  /* 0x00000000ff057221 */ /* 0x004fc80000000000 */
[----:B------:R-:W-:-:S04]  /*00d0*/  FADD R5, R0, R5 ;  /* 0x0000000500057221 */ /* 0x000fc80000000000 */
[C---:B------:R-:W-:Y:S02]  /*00e0*/  FADD R9, R0.reuse, R5 ;  /* 0x0000000500097221 */ /* 0x040fe40000000000 */
[----:B------:R-:W0:Y:S02]  /*00f0*/  LDC.64 R4, c[0x0][0x388] ;  /* 0x0000e200ff047b82 */ /* 0x000e240000000a00 */
[----:B------:R-:W-:-:S04]  /*0100*/  FADD R9, R0, R9 ;  /* 0x0000000900097221 */ /* 0x000fc80000000000 */
[----:B------:R-:W-:-:S04]  /*0110*/  FADD R9, R0, R9 ;  /* 0x0000000900097221 */ /* 0x000fc80000000000 */
[----:B------:R-:W-:-:S04]  /*0120*/  FADD R9, R0, R9 ;  /* 0x0000000900097221 */ /* 0x000fc80000000000 */
[----:B------:R-:W-:-:S04]  /*0130*/  FADD R9, R0, R9 ;  /* 0x0000000900097221 */ /* 0x000fc80000000000 */
[----:B------:R-:W-:-:S04]  /*0140*/  FADD R9, R0, R9 ;  /* 0x0000000900097221 */ /* 0x000fc80000000000 */
[----:B------:R-:W-:Y:S01]  /*0150*/  FADD R9, R0, R9 ;  /* 0x0000000900097221 */ /* 0x000fe20000000000 */
[----:B0-----:R-:W-:-:S04]  /*0160*/  IMAD.WIDE R2, R7, 0x4, R4 ;  /* 0x0000000407027825 */ /* 0x001fc800078e0204 */
[----:B------:R-:W-:-:S05]  /*0170*/  FADD R9, R0, R9 ;  /* 0x0000000900097221 */ /* 0x000fca0000000000 */
[----:B------:R-:W-:Y:S01]  /*0180*/  STG.E desc[UR4][R2.64], R9 ;  /* 0x0000000902007986 */ /* 0x000fe2000c101904 */
[----:B------:R-:W-:Y:S05]  /*0190*/  EXIT ;  /* 0x000000000000794d */ /* 0x000fea0003800000 */
.L_x_1:
        /* <DEDUP_REMOVED lines=14> */
.L_x_4:


//--------------------- .text._Z16read_once_kernelPKfPfi --------------------------
	.section	.text._Z16read_once_kernelPKfPfi,"ax",@progbits
	.align	128
        .global         _Z16read_once_kernelPKfPfi
        .type           _Z16read_once_kernelPKfPfi,@function
        .size           _Z16read_once_kernelPKfPfi,(.L_x_5 - _Z16read_once_kernelPKfPfi)
        .other          _Z16read_once_kernelPKfPfi,@"STO_CUDA_ENTRY STV_DEFAULT"
_Z16read_once_kernelPKfPfi:
.text._Z16read_once_kernelPKfPfi:
        /* <DEDUP_REMOVED lines=10> */
[----:B------:R-:W2:Y:S01]  /*00a0*/  LDC.64 R4, c[0x0][0x388] ;  /* 0x0000e200ff047b82 */ /* 0x000ea20000000a00 */
[----:B0-----:R-:W-:-:S06]  /*00b0*/  IMAD.WIDE R2, R7, 0x4, R2 ;  /* 0x0000000407027825 */ /* 0x001fcc00078e0202 */
[----:B-1----:R-:W3:Y:S01]  /*00c0*/  LDG.E R2, desc[UR4][R2.64] ;  /* 0x0000000402027981 */ /* 0x002ee2000c1e1900 */
[----:B--2---:R-:W-:-:S04]  /*00d0*/  IMAD.WIDE R4, R7, 0x4, R4 ;  /* 0x0000000407047825 */ /* 0x004fc800078e0204 */
[----:B---3--:R-:W-:-:S05]  /*00e0*/  FADD R7, R2, R2 ;  /* 0x0000000202077221 */ /* 0x008fca0000000000 */
[----:B------:R-:W-:Y:S01]  /*00f0*/  STG.E desc[UR4][R4.64], R7 ;  /* 0x0000000704007986 */ /* 0x000fe2000c101904 */
[----:B------:R-:W-:Y:S05]  /*0100*/  EXIT ;  /* 0x000000000000794d */ /* 0x000fea0003800000 */
.L_x_2:
        /* <DEDUP_REMOVED lines=15> */
.L_x_5:


//--------------------- .nv.shared.reserved.0     --------------------------
	.section	.nv.shared.reserved.0,"aw",@nobits
	.weak		__nv_reservedSMEM_offset_0_alias
	.size		__nv_reservedSMEM_offset_0_alias, 0, 64
	.other		__nv_reservedSMEM_offset_0_alias,@"STO_CUDA_RESERVED_SHARED STV_DEFAULT"
__nv_reservedSMEM_offset_0_alias:
	.zero		0
	.zero		64


//--------------------- .nv.constant0._Z20random_access_kernelPKfPKiPfi --------------------------
	.section	.nv.constant0._Z20random_access_kernelPKfPKiPfi,"a",@progbits
	.sectionflags	@""
	.align	4
.nv.constant0._Z20random_access_kernelPKfPKiPfi:
	.zero		924


//--------------------- .nv.constant0._Z20read_multiple_kernelPKfPfi --------------------------
	.section	.nv.constant0._Z20read_multiple_kernelPKfPfi,"a",@progbits
	.sectionflags	@""
	.align	4
.nv.constant0._Z20read_multiple_kernelPKfPfi:
	.zero		916


//--------------------- .nv.constant0._Z16read_once_kernelPKfPfi --------------------------
	.section	.nv.constant0._Z16read_once_kernelPKfPfi,"a",@progbits
	.sectionflags	@""
	.align	4
.nv.constant0._Z16read_once_kernelPKfPfi:
	.zero		916


//--------------------- SYMBOLS --------------------------

	.type		.nv.reservedSmem.offset0,@object
	.size		.nv.reservedSmem.offset0,0x4
